//
// Generated by NVIDIA NVVM Compiler
//
// Compiler Build ID: CL-36424714
// Cuda compilation tools, release 13.0, V13.0.88
// Based on NVVM 20.0.0
//

.version 9.0
.target sm_100
.address_size 64

	// .globl	_Z21initializeNodesKernelP4Nodeii

.visible .entry _Z21initializeNodesKernelP4Nodeii(
	.param .u64 .ptr .align 1 _Z21initializeNodesKernelP4Nodeii_param_0,
	.param .u32 _Z21initializeNodesKernelP4Nodeii_param_1,
	.param .u32 _Z21initializeNodesKernelP4Nodeii_param_2
)
{
	.reg .pred 	%p<4>;
	.reg .b32 	%r<15>;
	.reg .b32 	%f<2>;
	.reg .b64 	%rd<6>;

	ld.param.u64 	%rd1, [_Z21initializeNodesKernelP4Nodeii_param_0];
	ld.param.u32 	%r4, [_Z21initializeNodesKernelP4Nodeii_param_1];
	ld.param.u32 	%r3, [_Z21initializeNodesKernelP4Nodeii_param_2];
	mov.u32 	%r6, %ctaid.x;
	mov.u32 	%r7, %ntid.x;
	mov.u32 	%r8, %tid.x;
	mad.lo.s32 	%r1, %r6, %r7, %r8;
	mov.u32 	%r9, %ctaid.y;
	mov.u32 	%r10, %ntid.y;
	mov.u32 	%r11, %tid.y;
	mad.lo.s32 	%r12, %r9, %r10, %r11;
	setp.ge.s32 	%p1, %r1, %r3;
	setp.ge.s32 	%p2, %r12, %r4;
	or.pred  	%p3, %p1, %p2;
	@%p3 bra 	$L__BB0_2;
	cvta.to.global.u64 	%rd2, %rd1;
	mad.lo.s32 	%r13, %r3, %r12, %r1;
	mul.wide.s32 	%rd3, %r13, 32;
	add.s64 	%rd4, %rd2, %rd3;
	st.global.v2.u32 	[%rd4], {%r1, %r12};
	mov.f32 	%f1, 0f7F7FFFFF;
	st.global.v2.f32 	[%rd4+8], {%f1, %f1};
	mov.b32 	%r14, 2139095039;
	st.global.u32 	[%rd4+16], %r14;
	mov.b64 	%rd5, 0;
	st.global.u64 	[%rd4+24], %rd5;
$L__BB0_2:
	ret;

}
	// .globl	_Z11aStarKernelP4Nodeiiii
.visible .entry _Z11aStarKernelP4Nodeiiii(
	.param .u64 .ptr .align 1 _Z11aStarKernelP4Nodeiiii_param_0,
	.param .u32 _Z11aStarKernelP4Nodeiiii_param_1,
	.param .u32 _Z11aStarKernelP4Nodeiiii_param_2,
	.param .u32 _Z11aStarKernelP4Nodeiiii_param_3,
	.param .u32 _Z11aStarKernelP4Nodeiiii_param_4
)
{
	.reg .pred 	%p<4>;
	.reg .b32 	%r<22>;
	.reg .b32 	%f<3>;
	.reg .b64 	%rd<6>;

	ld.param.u64 	%rd1, [_Z11aStarKernelP4Nodeiiii_param_0];
	ld.param.u32 	%r6, [_Z11aStarKernelP4Nodeiiii_param_1];
	ld.param.u32 	%r3, [_Z11aStarKernelP4Nodeiiii_param_2];
	ld.param.u32 	%r4, [_Z11aStarKernelP4Nodeiiii_param_3];
	ld.param.u32 	%r5, [_Z11aStarKernelP4Nodeiiii_param_4];
	mov.u32 	%r8, %ctaid.x;
	mov.u32 	%r9, %ntid.x;
	mov.u32 	%r10, %tid.x;
	mad.lo.s32 	%r1, %r8, %r9, %r10;
	mov.u32 	%r11, %ctaid.y;
	mov.u32 	%r12, %ntid.y;
	mov.u32 	%r13, %tid.y;
	mad.lo.s32 	%r14, %r11, %r12, %r13;
	setp.ge.s32 	%p1, %r1, %r3;
	setp.ge.s32 	%p2, %r14, %r6;
	or.pred  	%p3, %p1, %p2;
	@%p3 bra 	$L__BB1_2;
	cvta.to.global.u64 	%rd2, %rd1;
	mad.lo.s32 	%r15, %r3, %r14, %r1;
	mul.wide.s32 	%rd3, %r15, 32;
	add.s64 	%rd4, %rd2, %rd3;
	st.global.v2.u32 	[%rd4], {%r1, %r14};
	sub.s32 	%r16, %r1, %r4;
	abs.s32 	%r17, %r16;
	sub.s32 	%r18, %r14, %r5;
	abs.s32 	%r19, %r18;
	add.s32 	%r20, %r19, %r17;
	cvt.rn.f32.s32 	%f1, %r20;
	mov.f32 	%f2, 0f7F7FFFFF;
	st.global.v2.f32 	[%rd4+8], {%f2, %f1};
	mov.b32 	%r21, 2139095039;
	st.global.u32 	[%rd4+16], %r21;
	mov.b64 	%rd5, 0;
	st.global.u64 	[%rd4+24], %rd5;
$L__BB1_2:
	ret;

}


// ===== COMPILED SASS (sm_100) =====

	.target	sm_100

	.elftype	@"ET_EXEC"


//--------------------- .note.nv.tkinfo           --------------------------
	.section	.note.nv.tkinfo,"",@"SHT_NOTE"
	.sectionflags	@"SHF_NOTE_NV_TKINFO"
	.tkinfo
        /*0018*/ 	.word	0x00000002
        /*0030*/ 	.string	""
        /*0030*/ 	.string	"ptxas"
        /*0030*/ 	.string	"Cuda compilation tools, release 13.0, V13.0.88"
        /*0030*/ 	.string	"Build cuda_13.0.r13.0/compiler.36424714_0"
        /*0030*/ 	.string	"-arch sm_100 -m 64 "



//--------------------- .note.nv.cuinfo           --------------------------
	.section	.note.nv.cuinfo,"",@"SHT_NOTE"
	.sectionflags	@"SHF_NOTE_NV_CUINFO"
        /*0018*/ 	.short	0x0002
        /*001a*/ 	.short	0x0064
        /*001c*/ 	.short	0x0082
	.zero		2


//--------------------- .nv.info                  --------------------------
	.section	.nv.info,"",@"SHT_CUDA_INFO"
	.align	4


	//----- nvinfo : EIATTR_REGCOUNT
	.align		4
        /*0000*/ 	.byte	0x04, 0x2f
        /*0002*/ 	.short	(.L_1 - .L_0)
	.align		4
.L_0:
        /*0004*/ 	.word	index@(_Z21initializeNodesKernelP4Nodeii)
        /*0008*/ 	.word	0x0000000a


	//----- nvinfo : EIATTR_FRAME_SIZE
	.align		4
.L_1:
        /*000c*/ 	.byte	0x04, 0x11
        /*000e*/ 	.short	(.L_3 - .L_2)
	.align		4
.L_2:
        /*0010*/ 	.word	index@(_Z21initializeNodesKernelP4Nodeii)
        /*0014*/ 	.word	0x00000000


	//----- nvinfo : EIATTR_REGCOUNT
	.align		4
.L_3:
        /*0018*/ 	.byte	0x04, 0x2f
        /*001a*/ 	.short	(.L_5 - .L_4)
	.align		4
.L_4:
        /*001c*/ 	.word	index@(_Z11aStarKernelP4Nodeiiii)
        /*0020*/ 	.word	0x0000000c


	//----- nvinfo : EIATTR_FRAME_SIZE
	.align		4
.L_5:
        /*0024*/ 	.byte	0x04, 0x11
        /*0026*/ 	.short	(.L_7 - .L_6)
	.align		4
.L_6:
        /*0028*/ 	.word	index@(_Z11aStarKernelP4Nodeiiii)
        /*002c*/ 	.word	0x00000000


	//----- nvinfo : EIATTR_MIN_STACK_SIZE
	.align		4
.L_7:
        /*0030*/ 	.byte	0x04, 0x12
        /*0032*/ 	.short	(.L_9 - .L_8)
	.align		4
.L_8:
        /*0034*/ 	.word	index@(_Z11aStarKernelP4Nodeiiii)
        /*0038*/ 	.word	0x00000000


	//----- nvinfo : EIATTR_MIN_STACK_SIZE
	.align		4
.L_9:
        /*003c*/ 	.byte	0x04, 0x12
        /*003e*/ 	.short	(.L_11 - .L_10)
	.align		4
.L_10:
        /*0040*/ 	.word	index@(_Z21initializeNodesKernelP4Nodeii)
        /*0044*/ 	.word	0x00000000
.L_11:


//--------------------- .nv.compat                --------------------------
	.section	.nv.compat,"",@"SHT_CUDA_COMPAT_INFO"
	.align	4
        /*0000*/ 	.byte	0x02, 0x09, 0x00, 0x00, 0x02, 0x02, 0x01, 0x00, 0x02, 0x05, 0x05, 0x00, 0x03, 0x07, 0x01, 0x01
        /*0010*/ 	.byte	0x02, 0x03, 0x00, 0x00, 0x02, 0x06, 0x01, 0x00, 0x04, 0x0b, 0x08, 0x00, 0x09, 0x00, 0x00, 0x00
        /*0020*/ 	.byte	0x00, 0x00, 0x00, 0x00


//--------------------- .nv.info._Z11aStarKernelP4Nodeiiii --------------------------
	.section	.nv.info._Z11aStarKernelP4Nodeiiii,"",@"SHT_CUDA_INFO"
	.sectionflags	@""
	.align	4


	//----- nvinfo : EIATTR_CUDA_API_VERSION
	.align		4
        /*0000*/ 	.byte	0x04, 0x37
        /*0002*/ 	.short	(.L_13 - .L_12)
.L_12:
        /*0004*/ 	.word	0x00000082


	//----- nvinfo : EIATTR_KPARAM_INFO
	.align		4
.L_13:
        /*0008*/ 	.byte	0x04, 0x17
        /*000a*/ 	.short	(.L_15 - .L_14)
.L_14:
        /*000c*/ 	.word	0x00000000
        /*0010*/ 	.short	0x0004
        /*0012*/ 	.short	0x0014
        /*0014*/ 	.byte	0x00, 0xf0, 0x11, 0x00


	//----- nvinfo : EIATTR_KPARAM_INFO
	.align		4
.L_15:
        /*0018*/ 	.byte	0x04, 0x17
        /*001a*/ 	.short	(.L_17 - .L_16)
.L_16:
        /*001c*/ 	.word	0x00000000
        /*0020*/ 	.short	0x0003
        /*0022*/ 	.short	0x0010
        /*0024*/ 	.byte	0x00, 0xf0, 0x11, 0x00


	//----- nvinfo : EIATTR_KPARAM_INFO
	.align		4
.L_17:
        /*0028*/ 	.byte	0x04, 0x17
        /*002a*/ 	.short	(.L_19 - .L_18)
.L_18:
        /*002c*/ 	.word	0x00000000
        /*0030*/ 	.short	0x0002
        /*0032*/ 	.short	0x000c
        /*0034*/ 	.byte	0x00, 0xf0, 0x11, 0x00


	//----- nvinfo : EIATTR_KPARAM_INFO
	.align		4
.L_19:
        /*0038*/ 	.byte	0x04, 0x17
        /*003a*/ 	.short	(.L_21 - .L_20)
.L_20:
        /*003c*/ 	.word	0x00000000
        /*0040*/ 	.short	0x0001
        /*0042*/ 	.short	0x0008
        /*0044*/ 	.byte	0x00, 0xf0, 0x11, 0x00


	//----- nvinfo : EIATTR_KPARAM_INFO
	.align		4
.L_21:
        /*0048*/ 	.byte	0x04, 0x17
        /*004a*/ 	.short	(.L_23 - .L_22)
.L_22:
        /*004c*/ 	.word	0x00000000
        /*0050*/ 	.short	0x0000
        /*0052*/ 	.short	0x0000
        /*0054*/ 	.byte	0x00, 0xf5, 0x21, 0x00


	//----- nvinfo : EIATTR_SPARSE_MMA_MASK
	.align		4
.L_23:
        /*0058*/ 	.byte	0x03, 0x50
        /*005a*/ 	.short	0x0000


	//----- nvinfo : EIATTR_MAXREG_COUNT
	.align		4
        /*005c*/ 	.byte	0x03, 0x1b
        /*005e*/ 	.short	0x00ff


	//----- nvinfo : EIATTR_MERCURY_ISA_VERSION
	.align		4
        /*0060*/ 	.byte	0x03, 0x5f
        /*0062*/ 	.short	0x0101


	//----- nvinfo : EIATTR_VRC_CTA_INIT_COUNT
	.align		4
        /*0064*/ 	.byte	0x02, 0x4a
	.zero		1
	.zero		1


	//----- nvinfo : EIATTR_EXIT_INSTR_OFFSETS
	.align		4
        /*0068*/ 	.byte	0x04, 0x1c
        /*006a*/ 	.short	(.L_25 - .L_24)


	//   ....[0]....
.L_24:
        /*006c*/ 	.word	0x000000c0


	//   ....[1]....
        /*0070*/ 	.word	0x000001e0


	//----- nvinfo : EIATTR_CBANK_PARAM_SIZE
	.align		4
.L_25:
        /*0074*/ 	.byte	0x03, 0x19
        /*0076*/ 	.short	0x0018


	//----- nvinfo : EIATTR_PARAM_CBANK
	.align		4
        /*0078*/ 	.byte	0x04, 0x0a
        /*007a*/ 	.short	(.L_27 - .L_26)
	.align		4
.L_26:
        /*007c*/ 	.word	index@(.nv.constant0._Z11aStarKernelP4Nodeiiii)
        /*0080*/ 	.short	0x0380
        /*0082*/ 	.short	0x0018


	//----- nvinfo : EIATTR_SW_WAR
	.align		4
.L_27:
        /*0084*/ 	.byte	0x04, 0x36
        /*0086*/ 	.short	(.L_29 - .L_28)
.L_28:
        /*0088*/ 	.word	0x00000008
.L_29:


//--------------------- .nv.info._Z21initializeNodesKernelP4Nodeii --------------------------
	.section	.nv.info._Z21initializeNodesKernelP4Nodeii,"",@"SHT_CUDA_INFO"
	.sectionflags	@""
	.align	4


	//----- nvinfo : EIATTR_CUDA_API_VERSION
	.align		4
        /*0000*/ 	.byte	0x04, 0x37
        /*0002*/ 	.short	(.L_31 - .L_30)
.L_30:
        /*0004*/ 	.word	0x00000082


	//----- nvinfo : EIATTR_KPARAM_INFO
	.align		4
.L_31:
        /*0008*/ 	.byte	0x04, 0x17
        /*000a*/ 	.short	(.L_33 - .L_32)
.L_32:
        /*000c*/ 	.word	0x00000000
        /*0010*/ 	.short	0x0002
        /*0012*/ 	.short	0x000c
        /*0014*/ 	.byte	0x00, 0xf0, 0x11, 0x00


	//----- nvinfo : EIATTR_KPARAM_INFO
	.align		4
.L_33:
        /*0018*/ 	.byte	0x04, 0x17
        /*001a*/ 	.short	(.L_35 - .L_34)
.L_34:
        /*001c*/ 	.word	0x00000000
        /*0020*/ 	.short	0x0001
        /*0022*/ 	.short	0x0008
        /*0024*/ 	.byte	0x00, 0xf0, 0x11, 0x00


	//----- nvinfo : EIATTR_KPARAM_INFO
	.align		4
.L_35:
        /*0028*/ 	.byte	0x04, 0x17
        /*002a*/ 	.short	(.L_37 - .L_36)
.L_36:
        /*002c*/ 	.word	0x00000000
        /*0030*/ 	.short	0x0000
        /*0032*/ 	.short	0x0000
        /*0034*/ 	.byte	0x00, 0xf5, 0x21, 0x00


	//----- nvinfo : EIATTR_SPARSE_MMA_MASK
	.align		4
.L_37:
        /*0038*/ 	.byte	0x03, 0x50
        /*003a*/ 	.short	0x0000


	//----- nvinfo : EIATTR_MAXREG_COUNT
	.align		4
        /*003c*/ 	.byte	0x03, 0x1b
        /*003e*/ 	.short	0x00ff


	//----- nvinfo : EIATTR_MERCURY_ISA_VERSION
	.align		4
        /*0040*/ 	.byte	0x03, 0x5f
        /*0042*/ 	.short	0x0101


	//----- nvinfo : EIATTR_VRC_CTA_INIT_COUNT
	.align		4
        /*0044*/ 	.byte	0x02, 0x4a
	.zero		1
	.zero		1


	//----- nvinfo : EIATTR_EXIT_INSTR_OFFSETS
	.align		4
        /*0048*/ 	.byte	0x04, 0x1c
        /*004a*/ 	.short	(.L_39 - .L_38)


	//   ....[0]....
.L_38:
        /*004c*/ 	.word	0x000000c0


	//   ....[1]....
        /*0050*/ 	.word	0x00000170


	//----- nvinfo : EIATTR_CBANK_PARAM_SIZE
	.align		4
.L_39:
        /*0054*/ 	.byte	0x03, 0x19
        /*0056*/ 	.short	0x0010


	//----- nvinfo : EIATTR_PARAM_CBANK
	.align		4
        /*0058*/ 	.byte	0x04, 0x0a
        /*005a*/ 	.short	(.L_41 - .L_40)
	.align		4
.L_40:
        /*005c*/ 	.word	index@(.nv.constant0._Z21initializeNodesKernelP4Nodeii)
        /*0060*/ 	.short	0x0380
        /*0062*/ 	.short	0x0010


	//----- nvinfo : EIATTR_SW_WAR
	.align		4
.L_41:
        /*0064*/ 	.byte	0x04, 0x36
        /*0066*/ 	.short	(.L_43 - .L_42)
.L_42:
        /*0068*/ 	.word	0x00000008
.L_43:


//--------------------- .nv.callgraph             --------------------------
	.section	.nv.callgraph,"",@"SHT_CUDA_CALLGRAPH"
	.align	4
	.sectionentsize	8
	.align		4
        /*0000*/ 	.word	0x00000000
	.align		4
        /*0004*/ 	.word	0xffffffff
	.align		4
        /*0008*/ 	.word	0x00000000
	.align		4
        /*000c*/ 	.word	0xfffffffe
	.align		4
        /*0010*/ 	.word	0x00000000
	.align		4
        /*0014*/ 	.word	0xfffffffd
	.align		4
        /*0018*/ 	.word	0x00000000
	.align		4
        /*001c*/ 	.word	0xfffffffc


//--------------------- .text._Z11aStarKernelP4Nodeiiii --------------------------
	.section	.text._Z11aStarKernelP4Nodeiiii,"ax",@progbits
	.align	128
        .global         _Z11aStarKernelP4Nodeiiii
        .type           _Z11aStarKernelP4Nodeiiii,@function
        .size           _Z11aStarKernelP4Nodeiiii,(.L_x_2 - _Z11aStarKernelP4Nodeiiii)
        .other          _Z11aStarKernelP4Nodeiiii,@"STO_CUDA_ENTRY STV_DEFAULT"
_Z11aStarKernelP4Nodeiiii:
.text._Z11aStarKernelP4Nodeiiii:
[----:B------:R-:W-:Y:S01]  /*0000*/  LDC R1, c[0x0][0x37c] ;  /* 0x0000df00ff017b82 */ /* 0x000fe20000000800 */
[----:B------:R-:W0:Y:S07]  /*0010*/  S2R R0, SR_TID.Y ;  /* 0x0000000000007919 */ /* 0x000e2e0000002200 */
[----:B------:R-:W1:Y:S01]  /*0020*/  LDC R4, c[0x0][0x360] ;  /* 0x0000d800ff047b82 */ /* 0x000e620000000800 */
[----:B------:R-:W2:Y:S01]  /*0030*/  LDCU.64 UR6, c[0x0][0x388] ;  /* 0x00007100ff0677ac */ /* 0x000ea20008000a00 */
[----:B------:R-:W1:Y:S06]  /*0040*/  S2R R3, SR_TID.X ;  /* 0x0000000000037919 */ /* 0x000e6c0000002100 */
[----:B------:R-:W0:Y:S08]  /*0050*/  S2UR UR5, SR_CTAID.Y ;  /* 0x00000000000579c3 */ /* 0x000e300000002600 */
[----:B------:R-:W0:Y:S08]  /*0060*/  LDC R5, c[0x0][0x364] ;  /* 0x0000d900ff057b82 */ /* 0x000e300000000800 */
[----:B------:R-:W1:Y:S01]  /*0070*/  S2UR UR4, SR_CTAID.X ;  /* 0x00000000000479c3 */ /* 0x000e620000002500 */
[----:B0-----:R-:W-:-:S05]  /*0080*/  IMAD R5, R5, UR5, R0 ;  /* 0x0000000505057c24 */ /* 0x001fca000f8e0200 */
[----:B--2---:R-:W-:Y:S01]  /*0090*/  ISETP.GE.AND P0, PT, R5, UR6, PT ;  /* 0x0000000605007c0c */ /* 0x004fe2000bf06270 */
[----:B-1----:R-:W-:-:S05]  /*00a0*/  IMAD R4, R4, UR4, R3 ;  /* 0x0000000404047c24 */ /* 0x002fca000f8e0203 */
[----:B------:R-:W-:-:S13]  /*00b0*/  ISETP.GE.OR P0, PT, R4, UR7, P0 ;  /* 0x0000000704007c0c */ /* 0x000fda0008706670 */
[----:B------:R-:W-:Y:S05]  /*00c0*/  @P0 EXIT ;  /* 0x000000000000094d */ /* 0x000fea0003800000 */
[----:B------:R-:W0:Y:S01]  /*00d0*/  LDCU.64 UR4, c[0x0][0x390] ;  /* 0x00007200ff0477ac */ /* 0x000e220008000a00 */
[----:B------:R-:W1:Y:S01]  /*00e0*/  LDC.64 R2, c[0x0][0x380] ;  /* 0x0000e000ff027b82 */ /* 0x000e620000000a00 */
[C---:B------:R-:W-:Y:S01]  /*00f0*/  IMAD R7, R5.reuse, UR7, R4 ;  /* 0x0000000705077c24 */ /* 0x040fe2000f8e0204 */
[----:B0-----:R-:W-:Y:S01]  /*0100*/  IADD3 R6, PT, PT, R5, -UR5, RZ ;  /* 0x8000000505067c10 */ /* 0x001fe2000fffe0ff */
[----:B------:R-:W-:Y:S01]  /*0110*/  VIADD R0, R4, -UR4 ;  /* 0x8000000404007c36 */ /* 0x000fe20008000000 */
[----:B------:R-:W0:Y:S02]  /*0120*/  LDCU.64 UR4, c[0x0][0x358] ;  /* 0x00006b00ff0477ac */ /* 0x000e240008000a00 */
[----:B------:R-:W-:Y:S02]  /*0130*/  IABS R6, R6 ;  /* 0x0000000600067213 */ /* 0x000fe40000000000 */
[----:B------:R-:W-:Y:S01]  /*0140*/  IABS R9, R0 ;  /* 0x0000000000097213 */ /* 0x000fe20000000000 */
[----:B-1----:R-:W-:-:S04]  /*0150*/  IMAD.WIDE R2, R7, 0x20, R2 ;  /* 0x0000002007027825 */ /* 0x002fc800078e0202 */
[----:B------:R-:W-:Y:S02]  /*0160*/  IMAD.MOV.U32 R0, RZ, RZ, R6 ;  /* 0x000000ffff007224 */ /* 0x000fe400078e0006 */
[----:B------:R-:W-:-:S03]  /*0170*/  IMAD.MOV.U32 R6, RZ, RZ, 0x7f7fffff ;  /* 0x7f7fffffff067424 */ /* 0x000fc600078e00ff */
[----:B------:R-:W-:-:S04]  /*0180*/  IADD3 R0, PT, PT, R0, R9, RZ ;  /* 0x0000000900007210 */ /* 0x000fc80007ffe0ff */
[----:B------:R-:W-:Y:S01]  /*0190*/  I2FP.F32.S32 R7, R0 ;  /* 0x0000000000077245 */ /* 0x000fe20000201400 */
[----:B0-----:R-:W-:Y:S04]  /*01a0*/  STG.E.64 desc[UR4][R2.64], R4 ;  /* 0x0000000402007986 */ /* 0x001fe8000c101b04 */
[----:B------:R-:W-:Y:S04]  /*01b0*/  STG.E desc[UR4][R2.64+0x10], R6 ;  /* 0x0000100602007986 */ /* 0x000fe8000c101904 */
[----:B------:R-:W-:Y:S04]  /*01c0*/  STG.E.64 desc[UR4][R2.64+0x18], RZ ;  /* 0x000018ff02007986 */ /* 0x000fe8000c101b04 */
[----:B------:R-:W-:Y:S01]  /*01d0*/  STG.E.64 desc[UR4][R2.64+0x8], R6 ;  /* 0x0000080602007986 */ /* 0x000fe2000c101b04 */
[----:B------:R-:W-:Y:S05]  /*01e0*/  EXIT ;  /* 0x000000000000794d */ /* 0x000fea0003800000 */
.L_x_0:
[----:B------:R-:W-:-:S00]  /*01f0*/  BRA `(.L_x_0) ;  /* 0xfffffffc00fc7947 */ /* 0x000fc0000383ffff */
[----:B------:R-:W-:-:S00]  /*0200*/  NOP ;  /* 0x0000000000007918 */ /* 0x000fc00000000000 */
[----:B------:R-:W-:-:S00]  /*0210*/  NOP ;  /* 0x0000000000007918 */ /* 0x000fc00000000000 */
[----:B------:R-:W-:-:S00]  /*0220*/  NOP ;  /* 0x0000000000007918 */ /* 0x000fc00000000000 */
[----:B------:R-:W-:-:S00]  /*0230*/  NOP ;  /* 0x0000000000007918 */ /* 0x000fc00000000000 */
[----:B------:R-:W-:-:S00]  /*0240*/  NOP ;  /* 0x0000000000007918 */ /* 0x000fc00000000000 */
[----:B------:R-:W-:-:S00]  /*0250*/  NOP ;  /* 0x0000000000007918 */ /* 0x000fc00000000000 */
[----:B------:R-:W-:-:S00]  /*0260*/  NOP ;  /* 0x0000000000007918 */ /* 0x000fc00000000000 */
[----:B------:R-:W-:-:S00]  /*0270*/  NOP ;  /* 0x0000000000007918 */ /* 0x000fc00000000000 */
.L_x_2:


//--------------------- .text._Z21initializeNodesKernelP4Nodeii --------------------------
	.section	.text._Z21initializeNodesKernelP4Nodeii,"ax",@progbits
	.align	128
        .global         _Z21initializeNodesKernelP4Nodeii
        .type           _Z21initializeNodesKernelP4Nodeii,@function
        .size           _Z21initializeNodesKernelP4Nodeii,(.L_x_3 - _Z21initializeNodesKernelP4Nodeii)
        .other          _Z21initializeNodesKernelP4Nodeii,@"STO_CUDA_ENTRY STV_DEFAULT"
_Z21initializeNodesKernelP4Nodeii:
.text._Z21initializeNodesKernelP4Nodeii:
        /* <DEDUP_REMOVED lines=13> */
[----:B------:R-:W0:Y:S01]  /*00d0*/  LDC.64 R2, c[0x0][0x380] ;  /* 0x0000e000ff027b82 */ /* 0x000e220000000a00 */
[----:B------:R-:W1:Y:S01]  /*00e0*/  LDCU.64 UR4, c[0x0][0x358] ;  /* 0x00006b00ff0477ac */ /* 0x000e620008000a00 */
[----:B------:R-:W-:Y:S01]  /*00f0*/  IMAD R7, R5, UR7, R4 ;  /* 0x0000000705077c24 */ /* 0x000fe2000f8e0204 */
[----:B------:R-:W-:-:S03]  /*0100*/  MOV R6, 0x7f7fffff ;  /* 0x7f7fffff00067802 */ /* 0x000fc60000000f00 */
[----:B0-----:R-:W-:Y:S01]  /*0110*/  IMAD.WIDE R2, R7, 0x20, R2 ;  /* 0x0000002007027825 */ /* 0x001fe200078e0202 */
[----:B------:R-:W-:-:S04]  /*0120*/  MOV R7, 0x7f7fffff ;  /* 0x7f7fffff00077802 */ /* 0x000fc80000000f00 */
[----:B-1----:R-:W-:Y:S04]  /*0130*/  STG.E.64 desc[UR4][R2.64], R4 ;  /* 0x0000000402007986 */ /* 0x002fe8000c101b04 */
[----:B------:R-:W-:Y:S04]  /*0140*/  STG.E.64 desc[UR4][R2.64+0x8], R6 ;  /* 0x0000080602007986 */ /* 0x000fe8000c101b04 */
[----:B------:R-:W-:Y:S04]  /*0150*/  STG.E desc[UR4][R2.64+0x10], R6 ;  /* 0x0000100602007986 */ /* 0x000fe8000c101904 */
[----:B------:R-:W-:Y:S01]  /*0160*/  STG.E.64 desc[UR4][R2.64+0x18], RZ ;  /* 0x000018ff02007986 */ /* 0x000fe2000c101b04 */
[----:B------:R-:W-:Y:S05]  /*0170*/  EXIT ;  /* 0x000000000000794d */ /* 0x000fea0003800000 */
.L_x_1:
        /* <DEDUP_REMOVED lines=16> */
.L_x_3:


//--------------------- .nv.shared.reserved.0     --------------------------
	.section	.nv.shared.reserved.0,"aw",@nobits
	.weak		__nv_reservedSMEM_offset_0_alias
	.size		__nv_reservedSMEM_offset_0_alias, 0, 64
	.other		__nv_reservedSMEM_offset_0_alias,@"STO_CUDA_RESERVED_SHARED STV_DEFAULT"
__nv_reservedSMEM_offset_0_alias:
	.zero		0
	.zero		64


//--------------------- .nv.constant0._Z11aStarKernelP4Nodeiiii --------------------------
	.section	.nv.constant0._Z11aStarKernelP4Nodeiiii,"a",@progbits
	.sectionflags	@""
	.align	4
.nv.constant0._Z11aStarKernelP4Nodeiiii:
	.zero		920


//--------------------- .nv.constant0._Z21initializeNodesKernelP4Nodeii --------------------------
	.section	.nv.constant0._Z21initializeNodesKernelP4Nodeii,"a",@progbits
	.sectionflags	@""
	.align	4
.nv.constant0._Z21initializeNodesKernelP4Nodeii:
	.zero		912


//--------------------- SYMBOLS --------------------------

	.type		.nv.reservedSmem.offset0,@object
	.size		.nv.reservedSmem.offset0,0x4
